	.headerflags	@"EF_CUDA_TEXMODE_UNIFIED EF_CUDA_64BIT_ADDRESS EF_CUDA_ACCELERATORS EF_CUDA_SM90 EF_CUDA_VIRTUAL_SM(EF_CUDA_SM90)"
	.elftype	@"ET_EXEC"


//--------------------- .nv.info                  --------------------------
	.section	.nv.info,"",@"SHT_CUDA_INFO"
	.align	4


	//----- nvinfo : EIATTR_REGCOUNT
	.align		4
        /*0000*/ 	.byte	0x04, 0x2f
        /*0002*/ 	.short	(.L_3 - .L_2)
	.align		4
.L_2:
        /*0004*/ 	.word	index@(triton_poi_fused_div_0)
        /*0008*/ 	.word	0x0000001a


	//----- nvinfo : EIATTR_MIN_STACK_SIZE
	.align		4
.L_3:
        /*000c*/ 	.byte	0x04, 0x12
        /*000e*/ 	.short	(.L_5 - .L_4)
	.align		4
.L_4:
        /*0010*/ 	.word	index@(triton_poi_fused_div_0)
        /*0014*/ 	.word	0x00000000


	//----- nvinfo : EIATTR_FRAME_SIZE
	.align		4
.L_5:
        /*0018*/ 	.byte	0x04, 0x11
        /*001a*/ 	.short	(.L_7 - .L_6)
	.align		4
.L_6:
        /*001c*/ 	.word	index@(triton_poi_fused_div_0)
        /*0020*/ 	.word	0x00000000


	//----- nvinfo : EIATTR_MIN_STACK_SIZE
	.align		4
.L_7:
        /*0024*/ 	.byte	0x04, 0x12
        /*0026*/ 	.short	(.L_9 - .L_8)
	.align		4
.L_8:
        /*0028*/ 	.word	index@(triton_poi_fused_div_0)
        /*002c*/ 	.word	0x00000000
.L_9:


//--------------------- .nv.info.triton_poi_fused_div_0 --------------------------
	.section	.nv.info.triton_poi_fused_div_0,"",@"SHT_CUDA_INFO"
	.sectionflags	@""
	.align	4


	//----- nvinfo : EIATTR_CUDA_API_VERSION
	.align		4
        /*0000*/ 	.byte	0x04, 0x37
        /*0002*/ 	.short	(.L_11 - .L_10)
.L_10:
        /*0004*/ 	.word	0x0000007c


	//----- nvinfo : EIATTR_KPARAM_INFO
	.align		4
.L_11:
        /*0008*/ 	.byte	0x04, 0x17
        /*000a*/ 	.short	(.L_13 - .L_12)
.L_12:
        /*000c*/ 	.word	0x00000000
        /*0010*/ 	.short	0x0002
        /*0012*/ 	.short	0x0010
        /*0014*/ 	.byte	0x00, 0xf0, 0x11, 0x00


	//----- nvinfo : EIATTR_KPARAM_INFO
	.align		4
.L_13:
        /*0018*/ 	.byte	0x04, 0x17
        /*001a*/ 	.short	(.L_15 - .L_14)
.L_14:
        /*001c*/ 	.word	0x00000000
        /*0020*/ 	.short	0x0001
        /*0022*/ 	.short	0x0008
        /*0024*/ 	.byte	0x00, 0xf4, 0x21, 0x00


	//----- nvinfo : EIATTR_KPARAM_INFO
	.align		4
.L_15:
        /*0028*/ 	.byte	0x04, 0x17
        /*002a*/ 	.short	(.L_17 - .L_16)
.L_16:
        /*002c*/ 	.word	0x00000000
        /*0030*/ 	.short	0x0000
        /*0032*/ 	.short	0x0000
        /*0034*/ 	.byte	0x00, 0xf4, 0x21, 0x00


	//----- nvinfo : EIATTR_SPARSE_MMA_MASK
	.align		4
.L_17:
        /*0038*/ 	.byte	0x03, 0x50
        /*003a*/ 	.short	0x0000


	//----- nvinfo : EIATTR_MAXREG_COUNT
	.align		4
        /*003c*/ 	.byte	0x03, 0x1b
        /*003e*/ 	.short	0x00ff


	//----- nvinfo : EIATTR_EXIT_INSTR_OFFSETS
	.align		4
        /*0040*/ 	.byte	0x04, 0x1c
        /*0042*/ 	.short	(.L_19 - .L_18)


	//   ....[0]....
.L_18:
        /*0044*/ 	.word	0x00000440


	//   ....[1]....
        /*0048*/ 	.word	0x00000460


	//----- nvinfo : EIATTR_REQNTID
	.align		4
.L_19:
        /*004c*/ 	.byte	0x04, 0x10
        /*004e*/ 	.short	(.L_21 - .L_20)
.L_20:
        /*0050*/ 	.word	0x00000080
        /*0054*/ 	.word	0x00000001
        /*0058*/ 	.word	0x00000001


	//----- nvinfo : EIATTR_CBANK_PARAM_SIZE
	.align		4
.L_21:
        /*005c*/ 	.byte	0x03, 0x19
        /*005e*/ 	.short	0x0014


	//----- nvinfo : EIATTR_PARAM_CBANK
	.align		4
        /*0060*/ 	.byte	0x04, 0x0a
        /*0062*/ 	.short	(.L_23 - .L_22)
	.align		4
.L_22:
        /*0064*/ 	.word	index@(.nv.constant0.triton_poi_fused_div_0)
        /*0068*/ 	.short	0x0210
        /*006a*/ 	.short	0x0014


	//----- nvinfo : EIATTR_SW_WAR
	.align		4
.L_23:
        /*006c*/ 	.byte	0x04, 0x36
        /*006e*/ 	.short	(.L_25 - .L_24)
.L_24:
        /*0070*/ 	.word	0x00000008
.L_25:


//--------------------- .nv.callgraph             --------------------------
	.section	.nv.callgraph,"",@"SHT_CUDA_CALLGRAPH"
	.align	4
	.sectionentsize	8
	.align		4
        /*0000*/ 	.word	0x00000000
	.align		4
        /*0004*/ 	.word	0xffffffff
	.align		4
        /*0008*/ 	.word	0x00000000
	.align		4
        /*000c*/ 	.word	0xfffffffe
	.align		4
        /*0010*/ 	.word	0x00000000
	.align		4
        /*0014*/ 	.word	0xfffffffd
	.align		4
        /*0018*/ 	.word	0x00000000
	.align		4
        /*001c*/ 	.word	0xfffffffc


//--------------------- .nv.constant4             --------------------------
	.section	.nv.constant4,"a",@progbits
	.align	8
	.align		8
.nv.constant4:
        /*0000*/ 	.dword	_$_str
	.align		8
        /*0008*/ 	.dword	_$_str_$_2


//--------------------- .text.triton_poi_fused_div_0 --------------------------
	.section	.text.triton_poi_fused_div_0,"ax",@progbits
	.align	128
        .global         triton_poi_fused_div_0
        .type           triton_poi_fused_div_0,@function
        .size           triton_poi_fused_div_0,(.L_x_1 - triton_poi_fused_div_0)
        .other          triton_poi_fused_div_0,@"STO_CUDA_ENTRY STV_DEFAULT"
triton_poi_fused_div_0:
.text.triton_poi_fused_div_0:
[----:B------:R-:W0:Y:S02]  /*0000*/  LDC R1, c[0x0][0x28] ;  /* 0x00000a00ff017b82 */ /* 0x000e240000000800 */
[----:B------:R-:W1:Y:S01]  /*0010*/  S2R R0, SR_TID.X ;  /* 0x0000000000007919 */ /* 0x000e620000002100 */
[----:B------:R-:W2:Y:S01]  /*0020*/  LDC.64 R2, c[0x0][0x210] ;  /* 0x00008400ff027b82 */ /* 0x000ea20000000a00 */
[----:B------:R-:W-:Y:S01]  /*0030*/  CS2R R6, SRZ ;  /* 0x0000000000067805 */ /* 0x000fe2000001ff00 */
[----:B------:R-:W-:Y:S01]  /*0040*/  ULDC.64 UR4, c[0x0][0x208] ;  /* 0x0000820000047ab9 */ /* 0x000fe20000000a00 */
[----:B------:R-:W3:Y:S01]  /*0050*/  S2R R5, SR_CTAID.X ;  /* 0x0000000000057919 */ /* 0x000ee20000002500 */
[----:B------:R-:W-:Y:S02]  /*0060*/  CS2R R8, SRZ ;  /* 0x0000000000087805 */ /* 0x000fe4000001ff00 */
[----:B-1----:R-:W-:Y:S02]  /*0070*/  SHF.L.U32 R0, R0, 0x1, RZ ;  /* 0x0000000100007819 */ /* 0x002fe400000006ff */
[----:B---3--:R-:W-:Y:S02]  /*0080*/  SHF.R.S32.HI R4, RZ, 0x17, R5 ;  /* 0x00000017ff047819 */ /* 0x008fe40000011405 */
[----:B------:R-:W-:-:S02]  /*0090*/  LOP3.LUT R0, R0, 0xfe, RZ, 0xc0, !PT ;  /* 0x000000fe00007812 */ /* 0x000fc400078ec0ff */
[----:B------:R-:W-:Y:S02]  /*00a0*/  SGXT R4, R4, 0x1 ;  /* 0x000000010404781a */ /* 0x000fe40000000200 */
[----:B------:R-:W-:-:S04]  /*00b0*/  LEA R5, R5, R0, 0x8 ;  /* 0x0000000005057211 */ /* 0x000fc800078e40ff */
[CC--:B------:R-:W-:Y:S02]  /*00c0*/  LEA.HI R0, R4.reuse, R5.reuse, RZ, 0x4 ;  /* 0x0000000504007211 */ /* 0x0c0fe400078f20ff */
[-C--:B------:R-:W-:Y:S02]  /*00d0*/  LEA.HI R4, R4, R5.reuse, RZ, 0x6 ;  /* 0x0000000504047211 */ /* 0x080fe400078f30ff */
[----:B------:R-:W-:Y:S02]  /*00e0*/  LOP3.LUT R0, R0, 0xfffffff0, RZ, 0xc0, !PT ;  /* 0xfffffff000007812 */ /* 0x000fe400078ec0ff */
[----:B------:R-:W-:Y:S02]  /*00f0*/  LOP3.LUT R4, R4, 0xffffffc0, RZ, 0xc0, !PT ;  /* 0xffffffc004047812 */ /* 0x000fe400078ec0ff */
[----:B------:R-:W-:Y:S02]  /*0100*/  ISETP.GE.AND P0, PT, R5, 0x100, PT ;  /* 0x000001000500780c */ /* 0x000fe40003f06270 */
[----:B------:R-:W-:-:S05]  /*0110*/  IADD3 R13, R4, R5, -R0 ;  /* 0x00000005040d7210 */ /* 0x000fca0007ffe800 */
[----:B------:R-:W-:Y:S01]  /*0120*/  VIADD R15, R13, 0x10 ;  /* 0x000000100d0f7836 */ /* 0x000fe20000000000 */
[----:B------:R-:W-:-:S03]  /*0130*/  IADD3 R19, R13, 0x20, RZ ;  /* 0x000000200d137810 */ /* 0x000fc60007ffe0ff */
[----:B--2---:R-:W-:Y:S01]  /*0140*/  IMAD.WIDE R14, R15, 0x4, R2 ;  /* 0x000000040f0e7825 */ /* 0x004fe200078e0202 */
[----:B------:R-:W-:-:S03]  /*0150*/  CS2R R10, SRZ ;  /* 0x00000000000a7805 */ /* 0x000fc6000001ff00 */
[C-C-:B------:R-:W-:Y:S01]  /*0160*/  IMAD.WIDE R16, R13.reuse, 0x4, R2.reuse ;  /* 0x000000040d107825 */ /* 0x140fe200078e0202 */
[----:B------:R1:W2:Y:S03]  /*0170*/  @!P0 LDG.E.EL.64 R6, desc[UR4][R14.64] ;  /* 0x000000040e068981 */ /* 0x0002a6000c2e1b00 */
[----:B------:R-:W-:Y:S01]  /*0180*/  VIADD R21, R13, 0x30 ;  /* 0x000000300d157836 */ /* 0x000fe20000000000 */
[----:B------:R-:W3:Y:S01]  /*0190*/  @!P0 LDG.E.EL.64 R8, desc[UR4][R16.64] ;  /* 0x0000000410088981 */ /* 0x000ee2000c2e1b00 */
[----:B------:R-:W-:Y:S01]  /*01a0*/  IMAD.WIDE R18, R19, 0x4, R2 ;  /* 0x0000000413127825 */ /* 0x000fe200078e0202 */
[----:B------:R-:W-:-:S03]  /*01b0*/  CS2R R12, SRZ ;  /* 0x00000000000c7805 */ /* 0x000fc6000001ff00 */
[--C-:B------:R-:W-:Y:S01]  /*01c0*/  IMAD.WIDE R20, R21, 0x4, R2.reuse ;  /* 0x0000000415147825 */ /* 0x100fe200078e0202 */
[----:B------:R-:W4:Y:S04]  /*01d0*/  @!P0 LDG.E.EL.64 R10, desc[UR4][R18.64] ;  /* 0x00000004120a8981 */ /* 0x000f28000c2e1b00 */
[----:B------:R-:W5:Y:S01]  /*01e0*/  @!P0 LDG.E.EL.64 R12, desc[UR4][R20.64] ;  /* 0x00000004140c8981 */ /* 0x000f62000c2e1b00 */
[----:B-1----:R-:W-:Y:S01]  /*01f0*/  CS2R R14, SRZ ;  /* 0x00000000000e7805 */ /* 0x002fe2000001ff00 */
[----:B------:R-:W-:-:S05]  /*0200*/  IMAD.WIDE R2, R5, 0x4, R2 ;  /* 0x0000000405027825 */ /* 0x000fca00078e0202 */
[----:B------:R1:W5:Y:S02]  /*0210*/  @!P0 LDG.E.64 R14, desc[UR4][R2.64] ;  /* 0x00000004020e8981 */ /* 0x000364000c1e1b00 */
[----:B-1----:R-:W1:Y:S02]  /*0220*/  LDC.64 R2, c[0x0][0x218] ;  /* 0x00008600ff027b82 */ /* 0x002e640000000a00 */
[----:B-1----:R-:W-:-:S04]  /*0230*/  IMAD.WIDE R2, R5, 0x4, R2 ;  /* 0x0000000405027825 */ /* 0x002fc800078e0202 */
[----:B--2---:R-:W-:Y:S01]  /*0240*/  FMUL R23, R6, R6 ;  /* 0x0000000606177220 */ /* 0x004fe20000400000 */
[----:B------:R-:W-:-:S03]  /*0250*/  FMUL R0, R7, R7 ;  /* 0x0000000707007220 */ /* 0x000fc60000400000 */
[----:B---3--:R-:W-:Y:S01]  /*0260*/  FFMA R23, R8, R8, R23 ;  /* 0x0000000808177223 */ /* 0x008fe20000000017 */
[----:B------:R-:W-:-:S03]  /*0270*/  FFMA R0, R9, R9, R0 ;  /* 0x0000000909007223 */ /* 0x000fc60000000000 */
[----:B----4-:R-:W-:Y:S01]  /*0280*/  FFMA R23, R10, R10, R23 ;  /* 0x0000000a0a177223 */ /* 0x010fe20000000017 */
[----:B------:R-:W-:-:S03]  /*0290*/  FFMA R0, R11, R11, R0 ;  /* 0x0000000b0b007223 */ /* 0x000fc60000000000 */
[----:B-----5:R-:W-:Y:S01]  /*02a0*/  FFMA R23, R12, R12, R23 ;  /* 0x0000000c0c177223 */ /* 0x020fe20000000017 */
[----:B------:R-:W-:-:S03]  /*02b0*/  FFMA R0, R13, R13, R0 ;  /* 0x0000000d0d007223 */ /* 0x000fc60000000000 */
[----:B------:R-:W1:Y:S08]  /*02c0*/  MUFU.SQRT R4, R23 ;  /* 0x0000001700047308 */ /* 0x000e700000002000 */
[----:B------:R-:W2:Y:S01]  /*02d0*/  MUFU.SQRT R6, R0 ;  /* 0x0000000000067308 */ /* 0x000ea20000002000 */
[C---:B-1----:R-:W-:Y:S02]  /*02e0*/  FSETP.GT.AND P2, PT, R4.reuse, 9.9999999600419720025e-13, PT ;  /* 0x2b8cbccc0400780b */ /* 0x042fe40003f44000 */
[----:B------:R-:W-:-:S02]  /*02f0*/  FSETP.NAN.AND P3, PT, R4, R4, PT ;  /* 0x000000040400720b */ /* 0x000fc40003f68000 */
[----:B--2---:R-:W-:-:S09]  /*0300*/  FSETP.GT.AND P1, PT, R6, 9.9999999600419720025e-13, PT ;  /* 0x2b8cbccc0600780b */ /* 0x004fd20003f24000 */
[----:B------:R-:W-:Y:S02]  /*0310*/  @!P2 FSEL R4, R4, 9.9999999600419720025e-13, P3 ;  /* 0x2b8cbccc0404a808 */ /* 0x000fe40001800000 */
[----:B------:R-:W-:-:S04]  /*0320*/  FSETP.NAN.AND P3, PT, R6, R6, PT ;  /* 0x000000060600720b */ /* 0x000fc80003f68000 */
[----:B------:R-:W-:Y:S02]  /*0330*/  @!P1 FSEL R6, R6, 9.9999999600419720025e-13, P3 ;  /* 0x2b8cbccc06069808 */ /* 0x000fe40001800000 */
[----:B------:R-:W-:Y:S02]  /*0340*/  FSETP.GT.AND P2, PT, R4, 8.50705917302346158658e+37, PT ;  /* 0x7e8000000400780b */ /* 0x000fe40003f44000 */
[C---:B------:R-:W-:Y:S02]  /*0350*/  FSETP.GT.AND P1, PT, R6.reuse, 8.50705917302346158658e+37, PT ;  /* 0x7e8000000600780b */ /* 0x040fe40003f24000 */
[----:B------:R-:W-:Y:S02]  /*0360*/  FSETP.GEU.AND P4, PT, R6, 1.175494350822287508e-38, PT ;  /* 0x008000000600780b */ /* 0x000fe40003f8e000 */
[----:B------:R-:W-:-:S07]  /*0370*/  FSETP.GEU.AND P3, PT, R4, 1.175494350822287508e-38, PT ;  /* 0x008000000400780b */ /* 0x000fce0003f6e000 */
[----:B------:R-:W-:Y:S02]  /*0380*/  @P2 FMUL R4, R4, 0.25 ;  /* 0x3e80000004042820 */ /* 0x000fe40000400000 */
[----:B------:R-:W-:-:S04]  /*0390*/  @P1 FMUL R6, R6, 0.25 ;  /* 0x3e80000006061820 */ /* 0x000fc80000400000 */
[----:B------:R-:W-:Y:S01]  /*03a0*/  @!P4 FMUL R6, R6, 16777216 ;  /* 0x4b8000000606c820 */ /* 0x000fe20000400000 */
[----:B------:R-:W-:-:S04]  /*03b0*/  @!P3 FMUL R4, R4, 16777216 ;  /* 0x4b8000000404b820 */ /* 0x000fc80000400000 */
[----:B------:R-:W1:Y:S01]  /*03c0*/  MUFU.RCP R7, R4 ;  /* 0x0000000400077308 */ /* 0x000e620000001000 */
[----:B------:R-:W-:-:S07]  /*03d0*/  @P2 FMUL R14, R14, 0.25 ;  /* 0x3e8000000e0e2820 */ /* 0x000fce0000400000 */
[----:B------:R-:W2:Y:S01]  /*03e0*/  MUFU.RCP R6, R6 ;  /* 0x0000000600067308 */ /* 0x000ea20000001000 */
[----:B------:R-:W-:Y:S01]  /*03f0*/  @P1 FMUL R15, R15, 0.25 ;  /* 0x3e8000000f0f1820 */ /* 0x000fe20000400000 */
[----:B------:R-:W-:-:S03]  /*0400*/  @!P3 FMUL R14, R14, 16777216 ;  /* 0x4b8000000e0eb820 */ /* 0x000fc60000400000 */
[----:B------:R-:W-:Y:S01]  /*0410*/  @!P4 FMUL R15, R15, 16777216 ;  /* 0x4b8000000f0fc820 */ /* 0x000fe20000400000 */
[----:B-1----:R-:W-:-:S03]  /*0420*/  FMUL R14, R7, R14 ;  /* 0x0000000e070e7220 */ /* 0x002fc60000400000 */
[----:B--2---:R-:W-:Y:S01]  /*0430*/  FMUL R15, R6, R15 ;  /* 0x0000000f060f7220 */ /* 0x004fe20000400000 */
[----:B------:R-:W-:Y:S06]  /*0440*/  @P0 EXIT ;  /* 0x000000000000094d */ /* 0x000fec0003800000 */
[----:B------:R-:W-:Y:S01]  /*0450*/  STG.E.64 desc[UR4][R2.64], R14 ;  /* 0x0000000e02007986 */ /* 0x000fe2000c101b04 */
[----:B------:R-:W-:Y:S05]  /*0460*/  EXIT ;  /* 0x000000000000794d */ /* 0x000fea0003800000 */
.L_x_0:
[----:B------:R-:W-:-:S00]  /*0470*/  BRA `(.L_x_0) ;  /* 0xfffffffc00fc7947 */ /* 0x000fc0000383ffff */
[----:B------:R-:W-:-:S00]  /*0480*/  NOP ;  /* 0x0000000000007918 */ /* 0x000fc00000000000 */
[----:B------:R-:W-:-:S00]  /*0490*/  NOP ;  /* 0x0000000000007918 */ /* 0x000fc00000000000 */
[----:B------:R-:W-:-:S00]  /*04a0*/  NOP ;  /* 0x0000000000007918 */ /* 0x000fc00000000000 */
[----:B------:R-:W-:-:S00]  /*04b0*/  NOP ;  /* 0x0000000000007918 */ /* 0x000fc00000000000 */
[----:B------:R-:W-:-:S00]  /*04c0*/  NOP ;  /* 0x0000000000007918 */ /* 0x000fc00000000000 */
[----:B------:R-:W-:-:S00]  /*04d0*/  NOP ;  /* 0x0000000000007918 */ /* 0x000fc00000000000 */
[----:B------:R-:W-:-:S00]  /*04e0*/  NOP ;  /* 0x0000000000007918 */ /* 0x000fc00000000000 */
[----:B------:R-:W-:-:S00]  /*04f0*/  NOP ;  /* 0x0000000000007918 */ /* 0x000fc00000000000 */
.L_x_1:


//--------------------- .nv.global.init           --------------------------
	.section	.nv.global.init,"aw",@progbits
.nv.global.init:
	.type		_$_str,@object
	.size		_$_str,(_$_str_$_2 - _$_str)
_$_str:
        /*0000*/ 	.byte	0x5f, 0x5f, 0x43, 0x55, 0x44, 0x41, 0x5f, 0x46, 0x54, 0x5a, 0x00
	.type		_$_str_$_2,@object
	.size		_$_str_$_2,(.L_1 - _$_str_$_2)
_$_str_$_2:
        /*000b*/ 	.byte	0x5f, 0x5f, 0x43, 0x55, 0x44, 0x41, 0x5f, 0x50, 0x52, 0x45, 0x43, 0x5f, 0x53, 0x51, 0x52, 0x54
        /*001b*/ 	.byte	0x00
.L_1:


//--------------------- .nv.constant0.triton_poi_fused_div_0 --------------------------
	.section	.nv.constant0.triton_poi_fused_div_0,"a",@progbits
	.sectionflags	@""
	.align	4
.nv.constant0.triton_poi_fused_div_0:
	.zero		548
